	.headerflags	@"EF_CUDA_TEXMODE_UNIFIED EF_CUDA_64BIT_ADDRESS EF_CUDA_ACCELERATORS EF_CUDA_SM90 EF_CUDA_VIRTUAL_SM(EF_CUDA_SM90)"
	.elftype	@"ET_EXEC"


//--------------------- .nv.info                  --------------------------
	.section	.nv.info,"",@"SHT_CUDA_INFO"
	.align	4


	//----- nvinfo : EIATTR_REGCOUNT
	.align		4
        /*0000*/ 	.byte	0x04, 0x2f
        /*0002*/ 	.short	(.L_3 - .L_2)
	.align		4
.L_2:
        /*0004*/ 	.word	index@(triton_poi_fused__native_batch_norm_legit_no_training_relu_27)
        /*0008*/ 	.word	0x00000011


	//----- nvinfo : EIATTR_MIN_STACK_SIZE
	.align		4
.L_3:
        /*000c*/ 	.byte	0x04, 0x12
        /*000e*/ 	.short	(.L_5 - .L_4)
	.align		4
.L_4:
        /*0010*/ 	.word	index@(triton_poi_fused__native_batch_norm_legit_no_training_relu_27)
        /*0014*/ 	.word	0x00000000


	//----- nvinfo : EIATTR_FRAME_SIZE
	.align		4
.L_5:
        /*0018*/ 	.byte	0x04, 0x11
        /*001a*/ 	.short	(.L_7 - .L_6)
	.align		4
.L_6:
        /*001c*/ 	.word	index@(triton_poi_fused__native_batch_norm_legit_no_training_relu_27)
        /*0020*/ 	.word	0x00000000


	//----- nvinfo : EIATTR_MIN_STACK_SIZE
	.align		4
.L_7:
        /*0024*/ 	.byte	0x04, 0x12
        /*0026*/ 	.short	(.L_9 - .L_8)
	.align		4
.L_8:
        /*0028*/ 	.word	index@(triton_poi_fused__native_batch_norm_legit_no_training_relu_27)
        /*002c*/ 	.word	0x00000000
.L_9:


//--------------------- .nv.info.triton_poi_fused__native_batch_norm_legit_no_training_relu_27 --------------------------
	.section	.nv.info.triton_poi_fused__native_batch_norm_legit_no_training_relu_27,"",@"SHT_CUDA_INFO"
	.sectionflags	@""
	.align	4


	//----- nvinfo : EIATTR_CUDA_API_VERSION
	.align		4
        /*0000*/ 	.byte	0x04, 0x37
        /*0002*/ 	.short	(.L_11 - .L_10)
.L_10:
        /*0004*/ 	.word	0x0000007c


	//----- nvinfo : EIATTR_KPARAM_INFO
	.align		4
.L_11:
        /*0008*/ 	.byte	0x04, 0x17
        /*000a*/ 	.short	(.L_13 - .L_12)
.L_12:
        /*000c*/ 	.word	0x00000000
        /*0010*/ 	.short	0x0006
        /*0012*/ 	.short	0x0030
        /*0014*/ 	.byte	0x00, 0xf0, 0x11, 0x00


	//----- nvinfo : EIATTR_KPARAM_INFO
	.align		4
.L_13:
        /*0018*/ 	.byte	0x04, 0x17
        /*001a*/ 	.short	(.L_15 - .L_14)
.L_14:
        /*001c*/ 	.word	0x00000000
        /*0020*/ 	.short	0x0005
        /*0022*/ 	.short	0x0028
        /*0024*/ 	.byte	0x00, 0xf4, 0x21, 0x00


	//----- nvinfo : EIATTR_KPARAM_INFO
	.align		4
.L_15:
        /*0028*/ 	.byte	0x04, 0x17
        /*002a*/ 	.short	(.L_17 - .L_16)
.L_16:
        /*002c*/ 	.word	0x00000000
        /*0030*/ 	.short	0x0004
        /*0032*/ 	.short	0x0020
        /*0034*/ 	.byte	0x00, 0xf4, 0x21, 0x00


	//----- nvinfo : EIATTR_KPARAM_INFO
	.align		4
.L_17:
        /*0038*/ 	.byte	0x04, 0x17
        /*003a*/ 	.short	(.L_19 - .L_18)
.L_18:
        /*003c*/ 	.word	0x00000000
        /*0040*/ 	.short	0x0003
        /*0042*/ 	.short	0x0018
        /*0044*/ 	.byte	0x00, 0xf4, 0x21, 0x00


	//----- nvinfo : EIATTR_KPARAM_INFO
	.align		4
.L_19:
        /*0048*/ 	.byte	0x04, 0x17
        /*004a*/ 	.short	(.L_21 - .L_20)
.L_20:
        /*004c*/ 	.word	0x00000000
        /*0050*/ 	.short	0x0002
        /*0052*/ 	.short	0x0010
        /*0054*/ 	.byte	0x00, 0xf4, 0x21, 0x00


	//----- nvinfo : EIATTR_KPARAM_INFO
	.align		4
.L_21:
        /*0058*/ 	.byte	0x04, 0x17
        /*005a*/ 	.short	(.L_23 - .L_22)
.L_22:
        /*005c*/ 	.word	0x00000000
        /*0060*/ 	.short	0x0001
        /*0062*/ 	.short	0x0008
        /*0064*/ 	.byte	0x00, 0xf4, 0x21, 0x00


	//----- nvinfo : EIATTR_KPARAM_INFO
	.align		4
.L_23:
        /*0068*/ 	.byte	0x04, 0x17
        /*006a*/ 	.short	(.L_25 - .L_24)
.L_24:
        /*006c*/ 	.word	0x00000000
        /*0070*/ 	.short	0x0000
        /*0072*/ 	.short	0x0000
        /*0074*/ 	.byte	0x00, 0xf4, 0x21, 0x00


	//----- nvinfo : EIATTR_SPARSE_MMA_MASK
	.align		4
.L_25:
        /*0078*/ 	.byte	0x03, 0x50
        /*007a*/ 	.short	0x0000


	//----- nvinfo : EIATTR_MAXREG_COUNT
	.align		4
        /*007c*/ 	.byte	0x03, 0x1b
        /*007e*/ 	.short	0x00ff


	//----- nvinfo : EIATTR_EXIT_INSTR_OFFSETS
	.align		4
        /*0080*/ 	.byte	0x04, 0x1c
        /*0082*/ 	.short	(.L_27 - .L_26)


	//   ....[0]....
.L_26:
        /*0084*/ 	.word	0x000003b0


	//----- nvinfo : EIATTR_REQNTID
	.align		4
.L_27:
        /*0088*/ 	.byte	0x04, 0x10
        /*008a*/ 	.short	(.L_29 - .L_28)
.L_28:
        /*008c*/ 	.word	0x00000080
        /*0090*/ 	.word	0x00000001
        /*0094*/ 	.word	0x00000001


	//----- nvinfo : EIATTR_CBANK_PARAM_SIZE
	.align		4
.L_29:
        /*0098*/ 	.byte	0x03, 0x19
        /*009a*/ 	.short	0x0034


	//----- nvinfo : EIATTR_PARAM_CBANK
	.align		4
        /*009c*/ 	.byte	0x04, 0x0a
        /*009e*/ 	.short	(.L_31 - .L_30)
	.align		4
.L_30:
        /*00a0*/ 	.word	index@(.nv.constant0.triton_poi_fused__native_batch_norm_legit_no_training_relu_27)
        /*00a4*/ 	.short	0x0210
        /*00a6*/ 	.short	0x0034


	//----- nvinfo : EIATTR_SW_WAR
	.align		4
.L_31:
        /*00a8*/ 	.byte	0x04, 0x36
        /*00aa*/ 	.short	(.L_33 - .L_32)
.L_32:
        /*00ac*/ 	.word	0x00000008
.L_33:


//--------------------- .nv.callgraph             --------------------------
	.section	.nv.callgraph,"",@"SHT_CUDA_CALLGRAPH"
	.align	4
	.sectionentsize	8
	.align		4
        /*0000*/ 	.word	0x00000000
	.align		4
        /*0004*/ 	.word	0xffffffff
	.align		4
        /*0008*/ 	.word	0x00000000
	.align		4
        /*000c*/ 	.word	0xfffffffe
	.align		4
        /*0010*/ 	.word	0x00000000
	.align		4
        /*0014*/ 	.word	0xfffffffd
	.align		4
        /*0018*/ 	.word	0x00000000
	.align		4
        /*001c*/ 	.word	0xfffffffc


//--------------------- .nv.constant4             --------------------------
	.section	.nv.constant4,"a",@progbits
	.align	8
	.align		8
.nv.constant4:
        /*0000*/ 	.dword	_$_str
	.align		8
        /*0008*/ 	.dword	_$_str_$_2


//--------------------- .text.triton_poi_fused__native_batch_norm_legit_no_training_relu_27 --------------------------
	.section	.text.triton_poi_fused__native_batch_norm_legit_no_training_relu_27,"ax",@progbits
	.align	128
        .global         triton_poi_fused__native_batch_norm_legit_no_training_relu_27
        .type           triton_poi_fused__native_batch_norm_legit_no_training_relu_27,@function
        .size           triton_poi_fused__native_batch_norm_legit_no_training_relu_27,(.L_x_1 - triton_poi_fused__native_batch_norm_legit_no_training_relu_27)
        .other          triton_poi_fused__native_batch_norm_legit_no_training_relu_27,@"STO_CUDA_ENTRY STV_DEFAULT"
triton_poi_fused__native_batch_norm_legit_no_training_relu_27:
.text.triton_poi_fused__native_batch_norm_legit_no_training_relu_27:
[----:B------:R-:W-:Y:S01]  /*0000*/  LDC R1, c[0x0][0x28] ;  /* 0x00000a00ff017b82 */ /* 0x000fe20000000800 */
[----:B------:R-:W1:Y:S07]  /*0010*/  S2R R0, SR_TID.X ;  /* 0x0000000000007919 */ /* 0x000e6e0000002100 */
[----:B------:R-:W2:Y:S01]  /*0020*/  LDC.64 R6, c[0x0][0x220] ;  /* 0x00008800ff067b82 */ /* 0x000ea20000000a00 */
[----:B------:R-:W-:Y:S01]  /*0030*/  ULDC.64 UR4, c[0x0][0x208] ;  /* 0x0000820000047ab9 */ /* 0x000fe20000000a00 */
[----:B------:R-:W3:Y:S06]  /*0040*/  S2R R5, SR_CTAID.X ;  /* 0x0000000000057919 */ /* 0x000eec0000002500 */
[----:B------:R-:W4:Y:S08]  /*0050*/  LDC.64 R8, c[0x0][0x228] ;  /* 0x00008a00ff087b82 */ /* 0x000f300000000a00 */
[----:B------:R-:W5:Y:S01]  /*0060*/  LDC.64 R10, c[0x0][0x230] ;  /* 0x00008c00ff0a7b82 */ /* 0x000f620000000a00 */
[----:B-1----:R-:W-:Y:S01]  /*0070*/  IMAD.SHL.U32 R0, R0, 0x2, RZ ;  /* 0x0000000200007824 */ /* 0x002fe200078e00ff */
[----:B---3--:R-:W-:-:S04]  /*0080*/  SHF.R.S32.HI R3, RZ, 0x17, R5 ;  /* 0x00000017ff037819 */ /* 0x008fc80000011405 */
[----:B------:R-:W-:Y:S02]  /*0090*/  LOP3.LUT R0, R0, 0xfe, RZ, 0xc0, !PT ;  /* 0x000000fe00007812 */ /* 0x000fe400078ec0ff */
[----:B------:R-:W-:Y:S02]  /*00a0*/  SGXT R3, R3, 0x1 ;  /* 0x000000010303781a */ /* 0x000fe40000000200 */
[----:B------:R-:W-:Y:S02]  /*00b0*/  LEA R0, R5, R0, 0x8 ;  /* 0x0000000005007211 */ /* 0x000fe400078e40ff */
[----:B------:R-:W1:Y:S02]  /*00c0*/  LDC.64 R4, c[0x0][0x218] ;  /* 0x00008600ff047b82 */ /* 0x000e640000000a00 */
[----:B------:R-:W-:-:S04]  /*00d0*/  LEA.HI R3, R3, R0, RZ, 0x6 ;  /* 0x0000000003037211 */ /* 0x000fc800078f30ff */
[----:B------:R-:W-:-:S04]  /*00e0*/  SHF.R.S32.HI R3, RZ, 0x6, R3 ;  /* 0x00000006ff037819 */ /* 0x000fc80000011403 */
[----:B------:R-:W-:-:S04]  /*00f0*/  LEA.HI R2, R3, R3, RZ, 0x7 ;  /* 0x0000000303027211 */ /* 0x000fc800078f38ff */
[----:B------:R-:W-:-:S05]  /*0100*/  LOP3.LUT R2, R2, 0xffffff80, RZ, 0xc0, !PT ;  /* 0xffffff8002027812 */ /* 0x000fca00078ec0ff */
[----:B------:R-:W-:Y:S02]  /*0110*/  IMAD.IADD R13, R3, 0x1, -R2 ;  /* 0x00000001030d7824 */ /* 0x000fe400078e0a02 */
[----:B------:R-:W3:Y:S02]  /*0120*/  LDC.64 R2, c[0x0][0x210] ;  /* 0x00008400ff027b82 */ /* 0x000ee40000000a00 */
[----:B--2---:R-:W-:-:S06]  /*0130*/  IMAD.WIDE R6, R13, 0x4, R6 ;  /* 0x000000040d067825 */ /* 0x004fcc00078e0206 */
[----:B------:R-:W2:Y:S01]  /*0140*/  LDG.E.EL R6, desc[UR4][R6.64] ;  /* 0x0000000406067981 */ /* 0x000ea2000c2e1900 */
[----:B-1----:R-:W-:-:S05]  /*0150*/  IMAD.WIDE R4, R13, 0x4, R4 ;  /* 0x000000040d047825 */ /* 0x002fca00078e0204 */
[----:B------:R1:W2:Y:S01]  /*0160*/  LDG.E.EL R12, desc[UR4][R4.64] ;  /* 0x00000004040c7981 */ /* 0x0002a2000c2e1900 */
[----:B----4-:R-:W-:-:S04]  /*0170*/  IMAD.WIDE R8, R13, 0x4, R8 ;  /* 0x000000040d087825 */ /* 0x010fc800078e0208 */
[----:B-----5:R-:W-:Y:S02]  /*0180*/  IMAD.WIDE R10, R13, 0x4, R10 ;  /* 0x000000040d0a7825 */ /* 0x020fe400078e020a */
[----:B------:R4:W5:Y:S02]  /*0190*/  LDG.E.EL R8, desc[UR4][R8.64] ;  /* 0x0000000408087981 */ /* 0x000964000c2e1900 */
[----:B---3--:R-:W-:Y:S02]  /*01a0*/  IMAD.WIDE R2, R0, 0x4, R2 ;  /* 0x0000000400027825 */ /* 0x008fe400078e0202 */
[----:B------:R-:W5:Y:S01]  /*01b0*/  LDG.E.EL R11, desc[UR4][R10.64] ;  /* 0x000000040a0b7981 */ /* 0x000f62000c2e1900 */
[----:B------:R-:W-:Y:S01]  /*01c0*/  HFMA2.MMA R14, -RZ, RZ, 1.625, 0 ;  /* 0x3e800000ff0e7435 */ /* 0x000fe200000001ff */
[----:B-1----:R-:W1:Y:S02]  /*01d0*/  LDC.64 R4, c[0x0][0x238] ;  /* 0x00008e00ff047b82 */ /* 0x002e640000000a00 */
[----:B------:R-:W3:Y:S01]  /*01e0*/  LDG.E.64 R2, desc[UR4][R2.64] ;  /* 0x0000000402027981 */ /* 0x000ee2000c1e1b00 */
[----:B----4-:R-:W-:-:S04]  /*01f0*/  SHF.R.S32.HI R9, RZ, 0x1f, R0 ;  /* 0x0000001fff097819 */ /* 0x010fc80000011400 */
[----:B------:R-:W-:Y:S01]  /*0200*/  LEA.HI R9, R9, R0, RZ, 0xd ;  /* 0x0000000009097211 */ /* 0x000fe200078f68ff */
[----:B--2---:R-:W-:-:S04]  /*0210*/  FADD R6, R6, 9.9999997473787516356e-06 ;  /* 0x3727c5ac06067421 */ /* 0x004fc80000000000 */
[----:B------:R-:W2:Y:S02]  /*0220*/  MUFU.SQRT R7, R6 ;  /* 0x0000000600077308 */ /* 0x000ea40000002000 */
[C---:B--2---:R-:W-:Y:S02]  /*0230*/  FSETP.GT.AND P0, PT, R7.reuse, 8.50705917302346158658e+37, PT ;  /* 0x7e8000000700780b */ /* 0x044fe40003f04000 */
[----:B------:R-:W-:-:S11]  /*0240*/  FSETP.GEU.AND P1, PT, R7, 1.175494350822287508e-38, PT ;  /* 0x008000000700780b */ /* 0x000fd60003f2e000 */
[----:B------:R-:W-:-:S04]  /*0250*/  @P0 FMUL R7, R7, 0.25 ;  /* 0x3e80000007070820 */ /* 0x000fc80000400000 */
[----:B------:R-:W-:-:S06]  /*0260*/  @!P1 FMUL R7, R7, 16777216 ;  /* 0x4b80000007079820 */ /* 0x000fcc0000400000 */
[----:B------:R-:W2:Y:S01]  /*0270*/  MUFU.RCP R7, R7 ;  /* 0x0000000700077308 */ /* 0x000ea20000001000 */
[----:B------:R-:W-:Y:S01]  /*0280*/  FSEL R14, R14, 1, P0 ;  /* 0x3f8000000e0e7808 */ /* 0x000fe20000000000 */
[----:B---3--:R-:W-:-:S04]  /*0290*/  FADD R2, R2, -R12 ;  /* 0x8000000c02027221 */ /* 0x008fc80000000000 */
[----:B------:R-:W-:Y:S01]  /*02a0*/  @!P1 FMUL R14, R14, 16777216 ;  /* 0x4b8000000e0e9820 */ /* 0x000fe20000400000 */
[----:B------:R-:W-:Y:S01]  /*02b0*/  FADD R3, R3, -R12 ;  /* 0x8000000c03037221 */ /* 0x000fe20000000000 */
[----:B------:R-:W-:Y:S02]  /*02c0*/  IMAD.SHL.U32 R6, R9, 0x4, RZ ;  /* 0x0000000409067824 */ /* 0x000fe400078e00ff */
[----:B--2---:R-:W-:-:S04]  /*02d0*/  FMUL R14, R7, R14 ;  /* 0x0000000e070e7220 */ /* 0x004fc80000400000 */
[-C--:B------:R-:W-:Y:S01]  /*02e0*/  FMUL R2, R2, R14.reuse ;  /* 0x0000000e02027220 */ /* 0x080fe20000400000 */
[----:B------:R-:W-:Y:S01]  /*02f0*/  FMUL R14, R3, R14 ;  /* 0x0000000e030e7220 */ /* 0x000fe20000400000 */
[----:B------:R-:W-:Y:S02]  /*0300*/  LOP3.LUT R9, R9, 0xffffe000, RZ, 0xc0, !PT ;  /* 0xffffe00009097812 */ /* 0x000fe400078ec0ff */
[----:B------:R-:W-:Y:S01]  /*0310*/  LOP3.LUT R6, R6, 0xffff8000, RZ, 0xc0, !PT ;  /* 0xffff800006067812 */ /* 0x000fe200078ec0ff */
[C-C-:B-----5:R-:W-:Y:S01]  /*0320*/  FFMA R2, R8.reuse, R2, R11.reuse ;  /* 0x0000000208027223 */ /* 0x160fe2000000000b */
[----:B------:R-:W-:Y:S02]  /*0330*/  FFMA R14, R8, R14, R11 ;  /* 0x0000000e080e7223 */ /* 0x000fe4000000000b */
[----:B------:R-:W-:Y:S02]  /*0340*/  IADD3 R9, R6, R0, -R9 ;  /* 0x0000000006097210 */ /* 0x000fe40007ffe809 */
[----:B------:R-:W-:-:S02]  /*0350*/  FSETP.GEU.AND P0, PT, R2, RZ, PT ;  /* 0x000000ff0200720b */ /* 0x000fc40003f0e000 */
[----:B------:R-:W-:Y:S01]  /*0360*/  FSETP.GEU.AND P1, PT, R14, RZ, PT ;  /* 0x000000ff0e00720b */ /* 0x000fe20003f2e000 */
[----:B-1----:R-:W-:Y:S01]  /*0370*/  IMAD.WIDE R4, R9, 0x4, R4 ;  /* 0x0000000409047825 */ /* 0x002fe200078e0204 */
[----:B------:R-:W-:Y:S02]  /*0380*/  FSEL R2, R2, RZ, P0 ;  /* 0x000000ff02027208 */ /* 0x000fe40000000000 */
[----:B------:R-:W-:-:S05]  /*0390*/  FSEL R3, R14, RZ, P1 ;  /* 0x000000ff0e037208 */ /* 0x000fca0000800000 */
[----:B------:R-:W-:Y:S01]  /*03a0*/  STG.E.64 desc[UR4][R4.64], R2 ;  /* 0x0000000204007986 */ /* 0x000fe2000c101b04 */
[----:B------:R-:W-:Y:S05]  /*03b0*/  EXIT ;  /* 0x000000000000794d */ /* 0x000fea0003800000 */
.L_x_0:
[----:B------:R-:W-:-:S00]  /*03c0*/  BRA `(.L_x_0) ;  /* 0xfffffffc00fc7947 */ /* 0x000fc0000383ffff */
[----:B------:R-:W-:-:S00]  /*03d0*/  NOP ;  /* 0x0000000000007918 */ /* 0x000fc00000000000 */
        /* <DEDUP_REMOVED lines=10> */
.L_x_1:


//--------------------- .nv.global.init           --------------------------
	.section	.nv.global.init,"aw",@progbits
.nv.global.init:
	.type		_$_str,@object
	.size		_$_str,(_$_str_$_2 - _$_str)
_$_str:
        /*0000*/ 	.byte	0x5f, 0x5f, 0x43, 0x55, 0x44, 0x41, 0x5f, 0x46, 0x54, 0x5a, 0x00
	.type		_$_str_$_2,@object
	.size		_$_str_$_2,(.L_1 - _$_str_$_2)
_$_str_$_2:
        /*000b*/ 	.byte	0x5f, 0x5f, 0x43, 0x55, 0x44, 0x41, 0x5f, 0x50, 0x52, 0x45, 0x43, 0x5f, 0x53, 0x51, 0x52, 0x54
        /*001b*/ 	.byte	0x00
.L_1:


//--------------------- .nv.constant0.triton_poi_fused__native_batch_norm_legit_no_training_relu_27 --------------------------
	.section	.nv.constant0.triton_poi_fused__native_batch_norm_legit_no_training_relu_27,"a",@progbits
	.sectionflags	@""
	.align	4
.nv.constant0.triton_poi_fused__native_batch_norm_legit_no_training_relu_27:
	.zero		580
